//
// Generated by NVIDIA NVVM Compiler
//
// Compiler Build ID: CL-36424714
// Cuda compilation tools, release 13.0, V13.0.88
// Based on NVVM 20.0.0
//

.version 9.0
.target sm_100
.address_size 64

	// .globl	_Z4sum1Pii

.visible .entry _Z4sum1Pii(
	.param .u64 .ptr .align 1 _Z4sum1Pii_param_0,
	.param .u32 _Z4sum1Pii_param_1
)
{
	.reg .pred 	%p<8>;
	.reg .b32 	%r<29>;
	.reg .b64 	%rd<37>;

	ld.param.u64 	%rd22, [_Z4sum1Pii_param_0];
	ld.param.u32 	%r6, [_Z4sum1Pii_param_1];
	cvta.to.global.u64 	%rd1, %rd22;
	mov.u32 	%r7, %ctaid.x;
	mov.u32 	%r8, %ntid.x;
	mov.u32 	%r9, %tid.x;
	mad.lo.s32 	%r10, %r7, %r8, %r9;
	mov.u32 	%r11, %nctaid.x;
	mul.lo.s32 	%r12, %r8, %r11;
	add.s32 	%r13, %r12, %r6;
	add.s32 	%r14, %r13, -1;
	div.s32 	%r15, %r14, %r12;
	cvt.s64.s32 	%rd2, %r15;
	mul.wide.s32 	%rd34, %r15, %r10;
	setp.lt.s32 	%p1, %r15, 1;
	cvt.s64.s32 	%rd4, %r6;
	setp.ge.s64 	%p2, %rd34, %rd4;
	or.pred  	%p3, %p1, %p2;
	@%p3 bra 	$L__BB0_7;
	add.s64 	%rd23, %rd34, %rd2;
	min.s64 	%rd24, %rd23, %rd4;
	add.s64 	%rd25, %rd34, 1;
	max.s64 	%rd26, %rd24, %rd25;
	sub.s64 	%rd5, %rd26, %rd34;
	and.b64  	%rd6, %rd5, 3;
	sub.s64 	%rd27, %rd34, %rd26;
	setp.gt.u64 	%p4, %rd27, -4;
	mov.b32 	%r27, 0;
	@%p4 bra 	$L__BB0_4;
	and.b64  	%rd32, %rd5, -4;
	shl.b64 	%rd28, %rd34, 2;
	add.s64 	%rd29, %rd28, %rd1;
	add.s64 	%rd31, %rd29, 8;
	mov.b32 	%r27, 0;
$L__BB0_3:
	ld.global.u32 	%r18, [%rd31+-8];
	add.s32 	%r19, %r18, %r27;
	st.global.u32 	[%rd31+-8], %r19;
	ld.global.u32 	%r20, [%rd31+-4];
	add.s32 	%r21, %r20, %r19;
	st.global.u32 	[%rd31+-4], %r21;
	ld.global.u32 	%r22, [%rd31];
	add.s32 	%r23, %r22, %r21;
	st.global.u32 	[%rd31], %r23;
	ld.global.u32 	%r24, [%rd31+4];
	add.s32 	%r27, %r24, %r23;
	st.global.u32 	[%rd31+4], %r27;
	add.s64 	%rd34, %rd34, 4;
	add.s64 	%rd32, %rd32, -4;
	add.s64 	%rd31, %rd31, 16;
	setp.ne.s64 	%p5, %rd32, 0;
	@%p5 bra 	$L__BB0_3;
$L__BB0_4:
	setp.eq.s64 	%p6, %rd6, 0;
	@%p6 bra 	$L__BB0_7;
	shl.b64 	%rd30, %rd34, 2;
	add.s64 	%rd36, %rd1, %rd30;
	neg.s64 	%rd35, %rd6;
$L__BB0_6:
	.pragma "nounroll";
	ld.global.u32 	%r25, [%rd36];
	add.s32 	%r27, %r25, %r27;
	st.global.u32 	[%rd36], %r27;
	add.s64 	%rd36, %rd36, 4;
	add.s64 	%rd35, %rd35, 1;
	setp.ne.s64 	%p7, %rd35, 0;
	@%p7 bra 	$L__BB0_6;
$L__BB0_7:
	ret;

}


// ===== COMPILED SASS (sm_100) =====

	.target	sm_100

	.elftype	@"ET_EXEC"


//--------------------- .note.nv.tkinfo           --------------------------
	.section	.note.nv.tkinfo,"",@"SHT_NOTE"
	.sectionflags	@"SHF_NOTE_NV_TKINFO"
	.tkinfo
        /*0018*/ 	.word	0x00000002
        /*0030*/ 	.string	""
        /*0030*/ 	.string	"ptxas"
        /*0030*/ 	.string	"Cuda compilation tools, release 13.0, V13.0.88"
        /*0030*/ 	.string	"Build cuda_13.0.r13.0/compiler.36424714_0"
        /*0030*/ 	.string	"-arch sm_100 -m 64 "



//--------------------- .note.nv.cuinfo           --------------------------
	.section	.note.nv.cuinfo,"",@"SHT_NOTE"
	.sectionflags	@"SHF_NOTE_NV_CUINFO"
        /*0018*/ 	.short	0x0002
        /*001a*/ 	.short	0x0064
        /*001c*/ 	.short	0x0082
	.zero		2


//--------------------- .nv.info                  --------------------------
	.section	.nv.info,"",@"SHT_CUDA_INFO"
	.align	4


	//----- nvinfo : EIATTR_REGCOUNT
	.align		4
        /*0000*/ 	.byte	0x04, 0x2f
        /*0002*/ 	.short	(.L_1 - .L_0)
	.align		4
.L_0:
        /*0004*/ 	.word	index@(_Z4sum1Pii)
        /*0008*/ 	.word	0x00000020


	//----- nvinfo : EIATTR_FRAME_SIZE
	.align		4
.L_1:
        /*000c*/ 	.byte	0x04, 0x11
        /*000e*/ 	.short	(.L_3 - .L_2)
	.align		4
.L_2:
        /*0010*/ 	.word	index@(_Z4sum1Pii)
        /*0014*/ 	.word	0x00000000


	//----- nvinfo : EIATTR_MIN_STACK_SIZE
	.align		4
.L_3:
        /*0018*/ 	.byte	0x04, 0x12
        /*001a*/ 	.short	(.L_5 - .L_4)
	.align		4
.L_4:
        /*001c*/ 	.word	index@(_Z4sum1Pii)
        /*0020*/ 	.word	0x00000000
.L_5:


//--------------------- .nv.compat                --------------------------
	.section	.nv.compat,"",@"SHT_CUDA_COMPAT_INFO"
	.align	4
        /*0000*/ 	.byte	0x02, 0x09, 0x00, 0x00, 0x02, 0x02, 0x01, 0x00, 0x02, 0x05, 0x05, 0x00, 0x03, 0x07, 0x01, 0x01
        /*0010*/ 	.byte	0x02, 0x03, 0x00, 0x00, 0x02, 0x06, 0x01, 0x00, 0x04, 0x0b, 0x08, 0x00, 0x09, 0x00, 0x00, 0x00
        /*0020*/ 	.byte	0x00, 0x00, 0x00, 0x00


//--------------------- .nv.info._Z4sum1Pii       --------------------------
	.section	.nv.info._Z4sum1Pii,"",@"SHT_CUDA_INFO"
	.sectionflags	@""
	.align	4


	//----- nvinfo : EIATTR_CUDA_API_VERSION
	.align		4
        /*0000*/ 	.byte	0x04, 0x37
        /*0002*/ 	.short	(.L_7 - .L_6)
.L_6:
        /*0004*/ 	.word	0x00000082


	//----- nvinfo : EIATTR_KPARAM_INFO
	.align		4
.L_7:
        /*0008*/ 	.byte	0x04, 0x17
        /*000a*/ 	.short	(.L_9 - .L_8)
.L_8:
        /*000c*/ 	.word	0x00000000
        /*0010*/ 	.short	0x0001
        /*0012*/ 	.short	0x0008
        /*0014*/ 	.byte	0x00, 0xf0, 0x11, 0x00


	//----- nvinfo : EIATTR_KPARAM_INFO
	.align		4
.L_9:
        /*0018*/ 	.byte	0x04, 0x17
        /*001a*/ 	.short	(.L_11 - .L_10)
.L_10:
        /*001c*/ 	.word	0x00000000
        /*0020*/ 	.short	0x0000
        /*0022*/ 	.short	0x0000
        /*0024*/ 	.byte	0x00, 0xf5, 0x21, 0x00


	//----- nvinfo : EIATTR_SPARSE_MMA_MASK
	.align		4
.L_11:
        /*0028*/ 	.byte	0x03, 0x50
        /*002a*/ 	.short	0x0000


	//----- nvinfo : EIATTR_MAXREG_COUNT
	.align		4
        /*002c*/ 	.byte	0x03, 0x1b
        /*002e*/ 	.short	0x00ff


	//----- nvinfo : EIATTR_MERCURY_ISA_VERSION
	.align		4
        /*0030*/ 	.byte	0x03, 0x5f
        /*0032*/ 	.short	0x0101


	//----- nvinfo : EIATTR_VRC_CTA_INIT_COUNT
	.align		4
        /*0034*/ 	.byte	0x02, 0x4a
	.zero		1
	.zero		1


	//----- nvinfo : EIATTR_EXIT_INSTR_OFFSETS
	.align		4
        /*0038*/ 	.byte	0x04, 0x1c
        /*003a*/ 	.short	(.L_13 - .L_12)


	//   ....[0]....
.L_12:
        /*003c*/ 	.word	0x00000280


	//   ....[1]....
        /*0040*/ 	.word	0x00000d50


	//   ....[2]....
        /*0044*/ 	.word	0x00000e70


	//----- nvinfo : EIATTR_CRS_STACK_SIZE
	.align		4
.L_13:
        /*0048*/ 	.byte	0x04, 0x1e
        /*004a*/ 	.short	(.L_15 - .L_14)
.L_14:
        /*004c*/ 	.word	0x00000000


	//----- nvinfo : EIATTR_CBANK_PARAM_SIZE
	.align		4
.L_15:
        /*0050*/ 	.byte	0x03, 0x19
        /*0052*/ 	.short	0x000c


	//----- nvinfo : EIATTR_PARAM_CBANK
	.align		4
        /*0054*/ 	.byte	0x04, 0x0a
        /*0056*/ 	.short	(.L_17 - .L_16)
	.align		4
.L_16:
        /*0058*/ 	.word	index@(.nv.constant0._Z4sum1Pii)
        /*005c*/ 	.short	0x0380
        /*005e*/ 	.short	0x000c


	//----- nvinfo : EIATTR_SW_WAR
	.align		4
.L_17:
        /*0060*/ 	.byte	0x04, 0x36
        /*0062*/ 	.short	(.L_19 - .L_18)
.L_18:
        /*0064*/ 	.word	0x00000008
.L_19:


//--------------------- .nv.callgraph             --------------------------
	.section	.nv.callgraph,"",@"SHT_CUDA_CALLGRAPH"
	.align	4
	.sectionentsize	8
	.align		4
        /*0000*/ 	.word	0x00000000
	.align		4
        /*0004*/ 	.word	0xffffffff
	.align		4
        /*0008*/ 	.word	0x00000000
	.align		4
        /*000c*/ 	.word	0xfffffffe
	.align		4
        /*0010*/ 	.word	0x00000000
	.align		4
        /*0014*/ 	.word	0xfffffffd
	.align		4
        /*0018*/ 	.word	0x00000000
	.align		4
        /*001c*/ 	.word	0xfffffffc


//--------------------- .text._Z4sum1Pii          --------------------------
	.section	.text._Z4sum1Pii,"ax",@progbits
	.align	128
        .global         _Z4sum1Pii
        .type           _Z4sum1Pii,@function
        .size           _Z4sum1Pii,(.L_x_11 - _Z4sum1Pii)
        .other          _Z4sum1Pii,@"STO_CUDA_ENTRY STV_DEFAULT"
_Z4sum1Pii:
.text._Z4sum1Pii:
[----:B------:R-:W-:Y:S08]  /*0000*/  LDC R1, c[0x0][0x37c] ;  /* 0x0000df00ff017b82 */ /* 0x000ff00000000800 */
[----:B------:R-:W0:Y:S01]  /*0010*/  LDC R7, c[0x0][0x360] ;  /* 0x0000d800ff077b82 */ /* 0x000e220000000800 */
[----:B------:R-:W0:Y:S07]  /*0020*/  LDCU UR4, c[0x0][0x370] ;  /* 0x00006e00ff0477ac */ /* 0x000e2e0008000800 */
[----:B------:R-:W1:Y:S01]  /*0030*/  LDC R2, c[0x0][0x388] ;  /* 0x0000e200ff027b82 */ /* 0x000e620000000800 */
[----:B0-----:R-:W-:-:S07]  /*0040*/  IMAD R3, R7, UR4, RZ ;  /* 0x0000000407037c24 */ /* 0x001fce000f8e02ff */
[----:B------:R-:W0:Y:S01]  /*0050*/  S2UR UR4, SR_CTAID.X ;  /* 0x00000000000479c3 */ /* 0x000e220000002500 */
[-C--:B------:R-:W-:Y:S02]  /*0060*/  IABS R9, R3.reuse ;  /* 0x0000000300097213 */ /* 0x080fe40000000000 */
[----:B------:R-:W-:Y:S02]  /*0070*/  IABS R10, R3 ;  /* 0x00000003000a7213 */ /* 0x000fe40000000000 */
[----:B------:R-:W2:Y:S01]  /*0080*/  I2F.RP R6, R9 ;  /* 0x0000000900067306 */ /* 0x000ea20000209400 */
[----:B-1----:R-:W-:Y:S02]  /*0090*/  IADD3 R0, PT, PT, R3, -0x1, R2 ;  /* 0xffffffff03007810 */ /* 0x002fe40007ffe002 */
[----:B------:R-:W-:-:S05]  /*00a0*/  IMAD.MOV R10, RZ, RZ, -R10 ;  /* 0x000000ffff0a7224 */ /* 0x000fca00078e0a0a */
[----:B--2---:R-:W1:Y:S02]  /*00b0*/  MUFU.RCP R6, R6 ;  /* 0x0000000600067308 */ /* 0x004e640000001000 */
[----:B-1----:R-:W-:Y:S01]  /*00c0*/  VIADD R4, R6, 0xffffffe ;  /* 0x0ffffffe06047836 */ /* 0x002fe20000000000 */
[----:B------:R-:W-:Y:S02]  /*00d0*/  IABS R6, R0 ;  /* 0x0000000000067213 */ /* 0x000fe40000000000 */
[----:B------:R-:W-:-:S03]  /*00e0*/  LOP3.LUT R0, R0, R3, RZ, 0x3c, !PT ;  /* 0x0000000300007212 */ /* 0x000fc600078e3cff */
[----:B------:R1:W2:Y:S01]  /*00f0*/  F2I.FTZ.U32.TRUNC.NTZ R5, R4 ;  /* 0x0000000400057305 */ /* 0x0002a2000021f000 */
[----:B------:R-:W-:Y:S01]  /*0100*/  ISETP.GE.AND P2, PT, R0, RZ, PT ;  /* 0x000000ff0000720c */ /* 0x000fe20003f46270 */
[----:B-1----:R-:W-:Y:S02]  /*0110*/  IMAD.MOV.U32 R4, RZ, RZ, RZ ;  /* 0x000000ffff047224 */ /* 0x002fe400078e00ff */
[----:B--2---:R-:W-:-:S04]  /*0120*/  IMAD.MOV R8, RZ, RZ, -R5 ;  /* 0x000000ffff087224 */ /* 0x004fc800078e0a05 */
[----:B------:R-:W-:-:S04]  /*0130*/  IMAD R11, R8, R9, RZ ;  /* 0x00000009080b7224 */ /* 0x000fc800078e02ff */
[----:B------:R-:W-:-:S04]  /*0140*/  IMAD.HI.U32 R5, R5, R11, R4 ;  /* 0x0000000b05057227 */ /* 0x000fc800078e0004 */
[----:B------:R-:W-:Y:S02]  /*0150*/  IMAD.MOV.U32 R4, RZ, RZ, R10 ;  /* 0x000000ffff047224 */ /* 0x000fe400078e000a */
[----:B------:R-:W-:-:S04]  /*0160*/  IMAD.HI.U32 R5, R5, R6, RZ ;  /* 0x0000000605057227 */ /* 0x000fc800078e00ff */
[----:B------:R-:W-:Y:S02]  /*0170*/  IMAD R4, R5, R4, R6 ;  /* 0x0000000405047224 */ /* 0x000fe400078e0206 */
[----:B------:R-:W0:Y:S03]  /*0180*/  S2R R6, SR_TID.X ;  /* 0x0000000000067919 */ /* 0x000e260000002100 */
[----:B------:R-:W-:-:S13]  /*0190*/  ISETP.GT.U32.AND P1, PT, R9, R4, PT ;  /* 0x000000040900720c */ /* 0x000fda0003f24070 */
[----:B------:R-:W-:Y:S02]  /*01a0*/  @!P1 IMAD.IADD R4, R4, 0x1, -R9 ;  /* 0x0000000104049824 */ /* 0x000fe400078e0a09 */
[----:B------:R-:W-:Y:S01]  /*01b0*/  @!P1 VIADD R5, R5, 0x1 ;  /* 0x0000000105059836 */ /* 0x000fe20000000000 */
[----:B------:R-:W-:Y:S02]  /*01c0*/  ISETP.NE.AND P1, PT, R3, RZ, PT ;  /* 0x000000ff0300720c */ /* 0x000fe40003f25270 */
[----:B------:R-:W-:Y:S01]  /*01d0*/  ISETP.GE.U32.AND P0, PT, R4, R9, PT ;  /* 0x000000090400720c */ /* 0x000fe20003f06070 */
[----:B0-----:R-:W-:-:S12]  /*01e0*/  IMAD R4, R7, UR4, R6 ;  /* 0x0000000407047c24 */ /* 0x001fd8000f8e0206 */
[----:B------:R-:W-:-:S04]  /*01f0*/  @P0 VIADD R5, R5, 0x1 ;  /* 0x0000000105050836 */ /* 0x000fc80000000000 */
[----:B------:R-:W-:-:S04]  /*0200*/  IMAD.MOV.U32 R9, RZ, RZ, R5 ;  /* 0x000000ffff097224 */ /* 0x000fc800078e0005 */
[----:B------:R-:W-:Y:S01]  /*0210*/  @!P2 IMAD.MOV R9, RZ, RZ, -R9 ;  /* 0x000000ffff09a224 */ /* 0x000fe200078e0a09 */
[----:B------:R-:W-:Y:S02]  /*0220*/  @!P1 LOP3.LUT R9, RZ, R3, RZ, 0x33, !PT ;  /* 0x00000003ff099212 */ /* 0x000fe400078e33ff */
[----:B------:R-:W-:-:S03]  /*0230*/  SHF.R.S32.HI R3, RZ, 0x1f, R2 ;  /* 0x0000001fff037819 */ /* 0x000fc60000011402 */
[----:B------:R-:W-:-:S03]  /*0240*/  IMAD.WIDE R4, R9, R4, RZ ;  /* 0x0000000409047225 */ /* 0x000fc600078e02ff */
[----:B------:R-:W-:-:S04]  /*0250*/  ISETP.GE.U32.AND P0, PT, R4, R2, PT ;  /* 0x000000020400720c */ /* 0x000fc80003f06070 */
[----:B------:R-:W-:-:S04]  /*0260*/  ISETP.GE.AND.EX P0, PT, R5, R3, PT, P0 ;  /* 0x000000030500720c */ /* 0x000fc80003f06300 */
[----:B------:R-:W-:-:S13]  /*0270*/  ISETP.LT.OR P0, PT, R9, 0x1, P0 ;  /* 0x000000010900780c */ /* 0x000fda0000701670 */
[----:B------:R-:W-:Y:S05]  /*0280*/  @P0 EXIT ;  /* 0x000000000000094d */ /* 0x000fea0003800000 */
[----:B------:R-:W-:Y:S01]  /*0290*/  IMAD.MOV.U32 R0, RZ, RZ, R4 ;  /* 0x000000ffff007224 */ /* 0x000fe200078e0004 */
[----:B------:R-:W-:Y:S01]  /*02a0*/  SHF.R.S32.HI R6, RZ, 0x1f, R9 ;  /* 0x0000001fff067819 */ /* 0x000fe20000011409 */
[----:B------:R-:W0:Y:S01]  /*02b0*/  LDCU.64 UR4, c[0x0][0x358] ;  /* 0x00006b00ff0477ac */ /* 0x000e220008000a00 */
[----:B------:R-:W-:Y:S02]  /*02c0*/  BSSY.RECONVERGENT B1, `(.L_x_0) ;  /* 0x00000a5000017945 */ /* 0x000fe40003800200 */
[----:B------:R-:W-:Y:S02]  /*02d0*/  IADD3 R7, P0, PT, R9, R0, RZ ;  /* 0x0000000009077210 */ /* 0x000fe40007f1e0ff */
[----:B------:R-:W-:-:S03]  /*02e0*/  IADD3 R4, P1, PT, R0, 0x1, RZ ;  /* 0x0000000100047810 */ /* 0x000fc60007f3e0ff */
[----:B------:R-:W-:Y:S01]  /*02f0*/  IMAD.X R6, R6, 0x1, R5, P0 ;  /* 0x0000000106067824 */ /* 0x000fe200000e0605 */
[----:B------:R-:W-:-:S04]  /*0300*/  ISETP.LT.U32.AND P0, PT, R7, R2, PT ;  /* 0x000000020700720c */ /* 0x000fc80003f01070 */
[----:B------:R-:W-:-:S04]  /*0310*/  ISETP.LT.AND.EX P0, PT, R6, R3, PT, P0 ;  /* 0x000000030600720c */ /* 0x000fc80003f01300 */
[----:B------:R-:W-:Y:S01]  /*0320*/  SEL R7, R7, R2, P0 ;  /* 0x0000000207077207 */ /* 0x000fe20000000000 */
[----:B------:R-:W-:Y:S01]  /*0330*/  IMAD.X R2, RZ, RZ, R5, P1 ;  /* 0x000000ffff027224 */ /* 0x000fe200008e0605 */
[----:B------:R-:W-:Y:S02]  /*0340*/  SEL R9, R6, R3, P0 ;  /* 0x0000000306097207 */ /* 0x000fe40000000000 */
[----:B------:R-:W-:-:S04]  /*0350*/  ISETP.GT.U32.AND P0, PT, R7, R4, PT ;  /* 0x000000040700720c */ /* 0x000fc80003f04070 */
[----:B------:R-:W-:-:S04]  /*0360*/  ISETP.GT.AND.EX P0, PT, R9, R2, PT, P0 ;  /* 0x000000020900720c */ /* 0x000fc80003f04300 */
[----:B------:R-:W-:Y:S02]  /*0370*/  SEL R3, R7, R4, P0 ;  /* 0x0000000407037207 */ /* 0x000fe40000000000 */
[----:B------:R-:W-:Y:S01]  /*0380*/  SEL R2, R9, R2, P0 ;  /* 0x0000000209027207 */ /* 0x000fe20000000000 */
[----:B------:R-:W-:Y:S01]  /*0390*/  IMAD.MOV.U32 R9, RZ, RZ, RZ ;  /* 0x000000ffff097224 */ /* 0x000fe200078e00ff */
[----:B------:R-:W-:-:S04]  /*03a0*/  IADD3 R4, P1, PT, -R3, R0, RZ ;  /* 0x0000000003047210 */ /* 0x000fc80007f3e1ff */
[----:B------:R-:W-:Y:S01]  /*03b0*/  ISETP.GT.U32.AND P0, PT, R4, -0x4, PT ;  /* 0xfffffffc0400780c */ /* 0x000fe20003f04070 */
[----:B------:R-:W-:Y:S01]  /*03c0*/  IMAD.X R4, R5, 0x1, ~R2, P1 ;  /* 0x0000000105047824 */ /* 0x000fe200008e0e02 */
[----:B------:R-:W-:-:S04]  /*03d0*/  IADD3 R3, P1, PT, R3, -R0, RZ ;  /* 0x8000000003037210 */ /* 0x000fc80007f3e0ff */
[----:B------:R-:W-:Y:S01]  /*03e0*/  ISETP.GT.U32.AND.EX P0, PT, R4, -0x1, PT, P0 ;  /* 0xffffffff0400780c */ /* 0x000fe20003f04100 */
[----:B------:R-:W-:Y:S01]  /*03f0*/  IMAD.X R6, R2, 0x1, ~R5, P1 ;  /* 0x0000000102067824 */ /* 0x000fe200008e0e05 */
[----:B------:R-:W-:-:S11]  /*0400*/  LOP3.LUT R4, R3, 0x3, RZ, 0xc0, !PT ;  /* 0x0000000303047812 */ /* 0x000fd600078ec0ff */
[----:B0-----:R-:W-:Y:S05]  /*0410*/  @P0 BRA `(.L_x_1) ;  /* 0x00000008003c0947 */ /* 0x001fea0003800000 */
[----:B------:R-:W0:Y:S01]  /*0420*/  LDCU.64 UR6, c[0x0][0x380] ;  /* 0x00007000ff0677ac */ /* 0x000e220008000a00 */
[----:B------:R-:W-:Y:S01]  /*0430*/  LOP3.LUT R7, R3, 0xfffffffc, RZ, 0xc0, !PT ;  /* 0xfffffffc03077812 */ /* 0x000fe200078ec0ff */
[----:B------:R-:W-:Y:S01]  /*0440*/  BSSY.RELIABLE B0, `(.L_x_2) ;  /* 0x0000075000007945 */ /* 0x000fe20003800100 */
[----:B------:R-:W-:Y:S02]  /*0450*/  IMAD.MOV.U32 R9, RZ, RZ, RZ ;  /* 0x000000ffff097224 */ /* 0x000fe400078e00ff */
[----:B------:R-:W-:-:S04]  /*0460*/  ISETP.GT.U32.AND P0, PT, R7, RZ, PT ;  /* 0x000000ff0700720c */ /* 0x000fc80003f04070 */
[----:B------:R-:W-:Y:S02]  /*0470*/  ISETP.GT.AND.EX P0, PT, R6, RZ, PT, P0 ;  /* 0x000000ff0600720c */ /* 0x000fe40003f04300 */
[----:B0-----:R-:W-:-:S04]  /*0480*/  LEA R2, P1, R0, UR6, 0x2 ;  /* 0x0000000600027c11 */ /* 0x001fc8000f8210ff */
[----:B------:R-:W-:Y:S02]  /*0490*/  LEA.HI.X R3, R0, UR7, R5, 0x2, P1 ;  /* 0x0000000700037c11 */ /* 0x000fe400088f1405 */
[----:B------:R-:W-:-:S05]  /*04a0*/  IADD3 R2, P1, PT, R2, 0x8, RZ ;  /* 0x0000000802027810 */ /* 0x000fca0007f3e0ff */
[----:B------:R-:W-:Y:S01]  /*04b0*/  IMAD.X R3, RZ, RZ, R3, P1 ;  /* 0x000000ffff037224 */ /* 0x000fe200008e0603 */
[----:B------:R-:W-:Y:S07]  /*04c0*/  @!P0 BRA `(.L_x_3) ;  /* 0x0000000400b08947 */ /* 0x000fee0003800000 */
[----:B------:R-:W-:Y:S01]  /*04d0*/  ISETP.GT.U32.AND P1, PT, R7, 0xc, PT ;  /* 0x0000000c0700780c */ /* 0x000fe20003f24070 */
[----:B------:R-:W-:Y:S01]  /*04e0*/  BSSY.RECONVERGENT B2, `(.L_x_4) ;  /* 0x0000040000027945 */ /* 0x000fe20003800200 */
[----:B------:R-:W-:Y:S02]  /*04f0*/  PLOP3.LUT P0, PT, PT, PT, PT, 0x80, 0x8 ;  /* 0x000000000008781c */ /* 0x000fe40003f0f070 */
[----:B------:R-:W-:-:S13]  /*0500*/  ISETP.GT.AND.EX P1, PT, R6, RZ, PT, P1 ;  /* 0x000000ff0600720c */ /* 0x000fda0003f24310 */
[----:B------:R-:W-:Y:S05]  /*0510*/  @!P1 BRA `(.L_x_5) ;  /* 0x0000000000f09947 */ /* 0x000fea0003800000 */
[----:B------:R-:W-:-:S13]  /*0520*/  PLOP3.LUT P0, PT, PT, PT, PT, 0x8, 0x80 ;  /* 0x000000000080781c */ /* 0x000fda0003f0e170 */
.L_x_6:
[----:B------:R-:W2:Y:S04]  /*0530*/  LDG.E R20, desc[UR4][R2.64+-0x8] ;  /* 0xfffff80402147981 */ /* 0x000ea8000c1e1900 */
[----:B------:R-:W3:Y:S04]  /*0540*/  LDG.E R22, desc[UR4][R2.64+-0x4] ;  /* 0xfffffc0402167981 */ /* 0x000ee8000c1e1900 */
[----:B------:R-:W4:Y:S04]  /*0550*/  LDG.E R24, desc[UR4][R2.64] ;  /* 0x0000000402187981 */ /* 0x000f28000c1e1900 */
[----:B------:R-:W5:Y:S04]  /*0560*/  LDG.E R26, desc[UR4][R2.64+0x4] ;  /* 0x00000404021a7981 */ /* 0x000f68000c1e1900 */
        /* <DEDUP_REMOVED lines=11> */
[----:B------:R-:W5:Y:S01]  /*0620*/  LDG.E R17, desc[UR4][R2.64+0x34] ;  /* 0x0000340402117981 */ /* 0x000f62000c1e1900 */
[----:B------:R-:W-:-:S02]  /*0630*/  IADD3 R7, P1, PT, R7, -0x10, RZ ;  /* 0xfffffff007077810 */ /* 0x000fc40007f3e0ff */
[----:B------:R-:W-:Y:S02]  /*0640*/  IADD3 R0, P2, PT, R0, 0x10, RZ ;  /* 0x0000001000007810 */ /* 0x000fe40007f5e0ff */
[----:B------:R-:W-:Y:S02]  /*0650*/  IADD3.X R6, PT, PT, R6, -0x1, RZ, P1, !PT ;  /* 0xffffffff06067810 */ /* 0x000fe40000ffe4ff */
[----:B------:R-:W-:Y:S01]  /*0660*/  ISETP.GT.U32.AND P1, PT, R7, 0xc, PT ;  /* 0x0000000c0700780c */ /* 0x000fe20003f24070 */
[----:B------:R-:W-:-:S03]  /*0670*/  IMAD.X R5, RZ, RZ, R5, P2 ;  /* 0x000000ffff057224 */ /* 0x000fc600010e0605 */
[----:B------:R-:W-:Y:S01]  /*0680*/  ISETP.GT.AND.EX P1, PT, R6, RZ, PT, P1 ;  /* 0x000000ff0600720c */ /* 0x000fe20003f24310 */
[----:B--2---:R-:W-:-:S04]  /*0690*/  IMAD.IADD R9, R20, 0x1, R9 ;  /* 0x0000000114097824 */ /* 0x004fc800078e0209 */
[----:B---3--:R-:W-:Y:S01]  /*06a0*/  IMAD.IADD R19, R9, 0x1, R22 ;  /* 0x0000000109137824 */ /* 0x008fe200078e0216 */
[----:B------:R-:W-:Y:S03]  /*06b0*/  STG.E desc[UR4][R2.64+-0x8], R9 ;  /* 0xfffff80902007986 */ /* 0x000fe6000c101904 */
[----:B----4-:R-:W-:Y:S01]  /*06c0*/  IMAD.IADD R21, R19, 0x1, R24 ;  /* 0x0000000113157824 */ /* 0x010fe200078e0218 */
[----:B------:R-:W-:Y:S03]  /*06d0*/  STG.E desc[UR4][R2.64+-0x4], R19 ;  /* 0xfffffc1302007986 */ /* 0x000fe6000c101904 */
[----:B-----5:R-:W-:Y:S01]  /*06e0*/  IMAD.IADD R23, R21, 0x1, R26 ;  /* 0x0000000115177824 */ /* 0x020fe200078e021a */
[----:B------:R-:W-:Y:S03]  /*06f0*/  STG.E desc[UR4][R2.64], R21 ;  /* 0x0000001502007986 */ /* 0x000fe6000c101904 */
[----:B------:R-:W-:Y:S01]  /*0700*/  IMAD.IADD R25, R23, 0x1, R28 ;  /* 0x0000000117197824 */ /* 0x000fe200078e021c */
        /* <DEDUP_REMOVED lines=8> */
[----:B------:R0:W-:Y:S03]  /*0790*/  STG.E desc[UR4][R2.64+0x14], R8 ;  /* 0x0000140802007986 */ /* 0x0001e6000c101904 */
[----:B------:R-:W-:Y:S01]  /*07a0*/  IMAD.IADD R11, R10, 0x1, R11 ;  /* 0x000000010a0b7824 */ /* 0x000fe200078e020b */
[----:B------:R-:W-:Y:S03]  /*07b0*/  STG.E desc[UR4][R2.64+0x18], R10 ;  /* 0x0000180a02007986 */ /* 0x000fe6000c101904 */
[----:B------:R-:W-:Y:S01]  /*07c0*/  IMAD.IADD R12, R11, 0x1, R12 ;  /* 0x000000010b0c7824 */ /* 0x000fe200078e020c */
[----:B------:R1:W-:Y:S03]  /*07d0*/  STG.E desc[UR4][R2.64+0x1c], R11 ;  /* 0x00001c0b02007986 */ /* 0x0003e6000c101904 */
[----:B------:R-:W-:Y:S01]  /*07e0*/  IMAD.IADD R13, R12, 0x1, R13 ;  /* 0x000000010c0d7824 */ /* 0x000fe200078e020d */
[----:B0-----:R-:W-:Y:S01]  /*07f0*/  IADD3 R8, P3, PT, R2, 0x40, RZ ;  /* 0x0000004002087810 */ /* 0x001fe20007f7e0ff */
[----:B------:R-:W-:Y:S02]  /*0800*/  STG.E desc[UR4][R2.64+0x20], R12 ;  /* 0x0000200c02007986 */ /* 0x000fe4000c101904 */
[----:B------:R-:W-:-:S02]  /*0810*/  IMAD.IADD R14, R13, 0x1, R14 ;  /* 0x000000010d0e7824 */ /* 0x000fc400078e020e */
[----:B------:R-:W-:Y:S02]  /*0820*/  STG.E desc[UR4][R2.64+0x24], R13 ;  /* 0x0000240d02007986 */ /* 0x000fe4000c101904 */
[----:B------:R-:W-:Y:S02]  /*0830*/  IMAD.IADD R15, R14, 0x1, R15 ;  /* 0x000000010e0f7824 */ /* 0x000fe400078e020f */
[----:B-1----:R-:W-:Y:S01]  /*0840*/  IMAD.X R11, RZ, RZ, R3, P3 ;  /* 0x000000ffff0b7224 */ /* 0x002fe200018e0603 */
[----:B------:R-:W-:Y:S02]  /*0850*/  STG.E desc[UR4][R2.64+0x28], R14 ;  /* 0x0000280e02007986 */ /* 0x000fe4000c101904 */
[----:B------:R-:W-:Y:S02]  /*0860*/  IADD3 R16, PT, PT, R15, R16, RZ ;  /* 0x000000100f107210 */ /* 0x000fe40007ffe0ff */
[----:B------:R-:W-:Y:S03]  /*0870*/  STG.E desc[UR4][R2.64+0x2c], R15 ;  /* 0x00002c0f02007986 */ /* 0x000fe6000c101904 */
[----:B------:R-:W-:Y:S01]  /*0880*/  IMAD.IADD R9, R16, 0x1, R17 ;  /* 0x0000000110097824 */ /* 0x000fe200078e0211 */
[----:B------:R-:W-:Y:S04]  /*0890*/  STG.E desc[UR4][R2.64+0x30], R16 ;  /* 0x0000301002007986 */ /* 0x000fe8000c101904 */
[----:B------:R0:W-:Y:S02]  /*08a0*/  STG.E desc[UR4][R2.64+0x34], R9 ;  /* 0x0000340902007986 */ /* 0x0001e4000c101904 */
[----:B0-----:R-:W-:-:S02]  /*08b0*/  IMAD.MOV.U32 R2, RZ, RZ, R8 ;  /* 0x000000ffff027224 */ /* 0x001fc400078e0008 */
[----:B------:R-:W-:Y:S01]  /*08c0*/  IMAD.MOV.U32 R3, RZ, RZ, R11 ;  /* 0x000000ffff037224 */ /* 0x000fe200078e000b */
[----:B------:R-:W-:Y:S06]  /*08d0*/  @P1 BRA `(.L_x_6) ;  /* 0xfffffffc00141947 */ /* 0x000fec000383ffff */
.L_x_5:
[----:B------:R-:W-:Y:S05]  /*08e0*/  BSYNC.RECONVERGENT B2 ;  /* 0x0000000000027941 */ /* 0x000fea0003800200 */
.L_x_4:
[----:B------:R-:W-:Y:S01]  /*08f0*/  ISETP.GT.U32.AND P1, PT, R7, 0x4, PT ;  /* 0x000000040700780c */ /* 0x000fe20003f24070 */
[----:B------:R-:W-:Y:S03]  /*0900*/  BSSY.RECONVERGENT B2, `(.L_x_7) ;  /* 0x0000024000027945 */ /* 0x000fe60003800200 */
[----:B------:R-:W-:-:S13]  /*0910*/  ISETP.GT.AND.EX P1, PT, R6, RZ, PT, P1 ;  /* 0x000000ff0600720c */ /* 0x000fda0003f24310 */
[----:B------:R-:W-:Y:S05]  /*0920*/  @!P1 BRA `(.L_x_8) ;  /* 0x0000000000849947 */ /* 0x000fea0003800000 */
[----:B------:R-:W2:Y:S04]  /*0930*/  LDG.E R8, desc[UR4][R2.64+-0x8] ;  /* 0xfffff80402087981 */ /* 0x000ea8000c1e1900 */
[----:B------:R-:W3:Y:S04]  /*0940*/  LDG.E R10, desc[UR4][R2.64+-0x4] ;  /* 0xfffffc04020a7981 */ /* 0x000ee8000c1e1900 */
[----:B------:R-:W4:Y:S04]  /*0950*/  LDG.E R12, desc[UR4][R2.64] ;  /* 0x00000004020c7981 */ /* 0x000f28000c1e1900 */
[----:B------:R-:W5:Y:S04]  /*0960*/  LDG.E R14, desc[UR4][R2.64+0x4] ;  /* 0x00000404020e7981 */ /* 0x000f68000c1e1900 */
[----:B------:R-:W5:Y:S04]  /*0970*/  LDG.E R16, desc[UR4][R2.64+0x8] ;  /* 0x0000080402107981 */ /* 0x000f68000c1e1900 */
[----:B------:R-:W5:Y:S04]  /*0980*/  LDG.E R18, desc[UR4][R2.64+0xc] ;  /* 0x00000c0402127981 */ /* 0x000f68000c1e1900 */
[----:B------:R-:W5:Y:S04]  /*0990*/  LDG.E R20, desc[UR4][R2.64+0x10] ;  /* 0x0000100402147981 */ /* 0x000f68000c1e1900 */
[----:B------:R-:W5:Y:S01]  /*09a0*/  LDG.E R22, desc[UR4][R2.64+0x14] ;  /* 0x0000140402167981 */ /* 0x000f62000c1e1900 */
[----:B------:R-:W-:-:S02]  /*09b0*/  IADD3 R0, P1, PT, R0, 0x8, RZ ;  /* 0x0000000800007810 */ /* 0x000fc40007f3e0ff */
[----:B------:R-:W-:Y:S02]  /*09c0*/  IADD3 R7, P2, PT, R7, -0x8, RZ ;  /* 0xfffffff807077810 */ /* 0x000fe40007f5e0ff */
[----:B------:R-:W-:Y:S01]  /*09d0*/  PLOP3.LUT P0, PT, PT, PT, PT, 0x8, 0x80 ;  /* 0x000000000080781c */ /* 0x000fe20003f0e170 */
[----:B------:R-:W-:Y:S01]  /*09e0*/  IMAD.X R5, RZ, RZ, R5, P1 ;  /* 0x000000ffff057224 */ /* 0x000fe200008e0605 */
[----:B------:R-:W-:Y:S01]  /*09f0*/  IADD3.X R6, PT, PT, R6, -0x1, RZ, P2, !PT ;  /* 0xffffffff06067810 */ /* 0x000fe200017fe4ff */
[----:B--2---:R-:W-:Y:S01]  /*0a00*/  IMAD.IADD R11, R9, 0x1, R8 ;  /* 0x00000001090b7824 */ /* 0x004fe200078e0208 */
[----:B------:R-:W-:-:S03]  /*0a10*/  IADD3 R8, P3, PT, R2, 0x20, RZ ;  /* 0x0000002002087810 */ /* 0x000fc60007f7e0ff */
[----:B---3--:R-:W-:Y:S01]  /*0a20*/  IMAD.IADD R13, R11, 0x1, R10 ;  /* 0x000000010b0d7824 */ /* 0x008fe200078e020a */
[----:B------:R0:W-:Y:S03]  /*0a30*/  STG.E desc[UR4][R2.64+-0x8], R11 ;  /* 0xfffff80b02007986 */ /* 0x0001e6000c101904 */
[----:B----4-:R-:W-:Y:S01]  /*0a40*/  IMAD.IADD R15, R13, 0x1, R12 ;  /* 0x000000010d0f7824 */ /* 0x010fe200078e020c */
[----:B------:R-:W-:Y:S03]  /*0a50*/  STG.E desc[UR4][R2.64+-0x4], R13 ;  /* 0xfffffc0d02007986 */ /* 0x000fe6000c101904 */
[----:B-----5:R-:W-:Y:S01]  /*0a60*/  IMAD.IADD R17, R15, 0x1, R14 ;  /* 0x000000010f117824 */ /* 0x020fe200078e020e */
[----:B------:R-:W-:Y:S03]  /*0a70*/  STG.E desc[UR4][R2.64], R15 ;  /* 0x0000000f02007986 */ /* 0x000fe6000c101904 */
[----:B------:R-:W-:Y:S01]  /*0a80*/  IMAD.IADD R19, R17, 0x1, R16 ;  /* 0x0000000111137824 */ /* 0x000fe200078e0210 */
[----:B------:R-:W-:Y:S01]  /*0a90*/  STG.E desc[UR4][R2.64+0x4], R17 ;  /* 0x0000041102007986 */ /* 0x000fe2000c101904 */
[----:B0-----:R-:W-:-:S02]  /*0aa0*/  IMAD.X R11, RZ, RZ, R3, P3 ;  /* 0x000000ffff0b7224 */ /* 0x001fc400018e0603 */
[----:B------:R-:W-:Y:S01]  /*0ab0*/  IMAD.IADD R21, R19, 0x1, R18 ;  /* 0x0000000113157824 */ /* 0x000fe200078e0212 */
[----:B------:R-:W-:Y:S03]  /*0ac0*/  STG.E desc[UR4][R2.64+0x8], R19 ;  /* 0x0000081302007986 */ /* 0x000fe6000c101904 */
[----:B------:R-:W-:Y:S01]  /*0ad0*/  IMAD.IADD R23, R21, 0x1, R20 ;  /* 0x0000000115177824 */ /* 0x000fe200078e0214 */
[----:B------:R-:W-:Y:S03]  /*0ae0*/  STG.E desc[UR4][R2.64+0xc], R21 ;  /* 0x00000c1502007986 */ /* 0x000fe6000c101904 */
[----:B------:R-:W-:Y:S01]  /*0af0*/  IMAD.IADD R9, R23, 0x1, R22 ;  /* 0x0000000117097824 */ /* 0x000fe200078e0216 */
[----:B------:R-:W-:Y:S04]  /*0b00*/  STG.E desc[UR4][R2.64+0x10], R23 ;  /* 0x0000101702007986 */ /* 0x000fe8000c101904 */
[----:B------:R0:W-:Y:S02]  /*0b10*/  STG.E desc[UR4][R2.64+0x14], R9 ;  /* 0x0000140902007986 */ /* 0x0001e4000c101904 */
[----:B0-----:R-:W-:Y:S01]  /*0b20*/  IMAD.MOV.U32 R2, RZ, RZ, R8 ;  /* 0x000000ffff027224 */ /* 0x001fe200078e0008 */
[----:B------:R-:W-:-:S07]  /*0b30*/  MOV R3, R11 ;  /* 0x0000000b00037202 */ /* 0x000fce0000000f00 */
.L_x_8:
[----:B------:R-:W-:Y:S05]  /*0b40*/  BSYNC.RECONVERGENT B2 ;  /* 0x0000000000027941 */ /* 0x000fea0003800200 */
.L_x_7:
[----:B------:R-:W-:-:S04]  /*0b50*/  ISETP.NE.U32.AND P1, PT, R7, RZ, PT ;  /* 0x000000ff0700720c */ /* 0x000fc80003f25070 */
[----:B------:R-:W-:-:S13]  /*0b60*/  ISETP.NE.OR.EX P0, PT, R6, RZ, P0, P1 ;  /* 0x000000ff0600720c */ /* 0x000fda0000705710 */
[----:B------:R-:W-:Y:S05]  /*0b70*/  @!P0 BREAK.RELIABLE B0 ;  /* 0x0000000000008942 */ /* 0x000fea0003800100 */
[----:B------:R-:W-:Y:S05]  /*0b80*/  @!P0 BRA `(.L_x_1) ;  /* 0x0000000000608947 */ /* 0x000fea0003800000 */
.L_x_3:
[----:B------:R-:W-:Y:S05]  /*0b90*/  BSYNC.RELIABLE B0 ;  /* 0x0000000000007941 */ /* 0x000fea0003800100 */
.L_x_2:
[----:B------:R-:W2:Y:S04]  /*0ba0*/  LDG.E R8, desc[UR4][R2.64+-0x8] ;  /* 0xfffff80402087981 */ /* 0x000ea8000c1e1900 */
[----:B------:R-:W3:Y:S04]  /*0bb0*/  LDG.E R10, desc[UR4][R2.64+-0x4] ;  /* 0xfffffc04020a7981 */ /* 0x000ee8000c1e1900 */
[----:B------:R-:W4:Y:S04]  /*0bc0*/  LDG.E R12, desc[UR4][R2.64] ;  /* 0x00000004020c7981 */ /* 0x000f28000c1e1900 */
[----:B------:R-:W5:Y:S01]  /*0bd0*/  LDG.E R14, desc[UR4][R2.64+0x4] ;  /* 0x00000404020e7981 */ /* 0x000f62000c1e1900 */
[----:B------:R-:W-:-:S02]  /*0be0*/  IADD3 R7, P0, PT, R7, -0x4, RZ ;  /* 0xfffffffc07077810 */ /* 0x000fc40007f1e0ff */
[----:B------:R-:W-:Y:S02]  /*0bf0*/  IADD3 R0, P1, PT, R0, 0x4, RZ ;  /* 0x0000000400007810 */ /* 0x000fe40007f3e0ff */
[----:B------:R-:W-:Y:S02]  /*0c00*/  IADD3.X R6, PT, PT, R6, -0x1, RZ, P0, !PT ;  /* 0xffffffff06067810 */ /* 0x000fe400007fe4ff */
[----:B------:R-:W-:Y:S01]  /*0c10*/  ISETP.NE.U32.AND P0, PT, R7, RZ, PT ;  /* 0x000000ff0700720c */ /* 0x000fe20003f05070 */
[----:B------:R-:W-:-:S03]  /*0c20*/  IMAD.X R5, RZ, RZ, R5, P1 ;  /* 0x000000ffff057224 */ /* 0x000fc600008e0605 */
[----:B------:R-:W-:Y:S01]  /*0c30*/  ISETP.NE.AND.EX P0, PT, R6, RZ, PT, P0 ;  /* 0x000000ff0600720c */ /* 0x000fe20003f05300 */
[----:B--2---:R-:W-:Y:S01]  /*0c40*/  IMAD.IADD R11, R8, 0x1, R9 ;  /* 0x00000001080b7824 */ /* 0x004fe200078e0209 */
[----:B------:R-:W-:-:S03]  /*0c50*/  IADD3 R8, P2, PT, R2, 0x10, RZ ;  /* 0x0000001002087810 */ /* 0x000fc60007f5e0ff */
[----:B---3--:R-:W-:Y:S01]  /*0c60*/  IMAD.IADD R13, R11, 0x1, R10 ;  /* 0x000000010b0d7824 */ /* 0x008fe200078e020a */
[----:B------:R-:W-:Y:S01]  /*0c70*/  STG.E desc[UR4][R2.64+-0x8], R11 ;  /* 0xfffff80b02007986 */ /* 0x000fe2000c101904 */
[----:B------:R-:W-:Y:S02]  /*0c80*/  IMAD.X R17, RZ, RZ, R3, P2 ;  /* 0x000000ffff117224 */ /* 0x000fe400010e0603 */
[----:B----4-:R-:W-:Y:S01]  /*0c90*/  IMAD.IADD R15, R13, 0x1, R12 ;  /* 0x000000010d0f7824 */ /* 0x010fe200078e020c */
[----:B------:R-:W-:Y:S03]  /*0ca0*/  STG.E desc[UR4][R2.64+-0x4], R13 ;  /* 0xfffffc0d02007986 */ /* 0x000fe6000c101904 */
[----:B-----5:R-:W-:Y:S01]  /*0cb0*/  IMAD.IADD R9, R15, 0x1, R14 ;  /* 0x000000010f097824 */ /* 0x020fe200078e020e */
[----:B------:R-:W-:Y:S04]  /*0cc0*/  STG.E desc[UR4][R2.64], R15 ;  /* 0x0000000f02007986 */ /* 0x000fe8000c101904 */
[----:B------:R0:W-:Y:S02]  /*0cd0*/  STG.E desc[UR4][R2.64+0x4], R9 ;  /* 0x0000040902007986 */ /* 0x0001e4000c101904 */
[----:B0-----:R-:W-:-:S02]  /*0ce0*/  IMAD.MOV.U32 R2, RZ, RZ, R8 ;  /* 0x000000ffff027224 */ /* 0x001fc400078e0008 */
[----:B------:R-:W-:Y:S01]  /*0cf0*/  IMAD.MOV.U32 R3, RZ, RZ, R17 ;  /* 0x000000ffff037224 */ /* 0x000fe200078e0011 */
[----:B------:R-:W-:Y:S06]  /*0d00*/  @P0 BRA `(.L_x_2) ;  /* 0xfffffffc00a40947 */ /* 0x000fec000383ffff */
.L_x_1:
[----:B------:R-:W-:Y:S05]  /*0d10*/  BSYNC.RECONVERGENT B1 ;  /* 0x0000000000017941 */ /* 0x000fea0003800200 */
.L_x_0:
[----:B------:R-:W-:Y:S05]  /*0d20*/  WARPSYNC.ALL ;  /* 0x0000000000007948 */ /* 0x000fea0003800000 */
[----:B------:R-:W-:-:S04]  /*0d30*/  ISETP.NE.U32.AND P0, PT, R4, RZ, PT ;  /* 0x000000ff0400720c */ /* 0x000fc80003f05070 */
[----:B------:R-:W-:-:S13]  /*0d40*/  ISETP.NE.AND.EX P0, PT, RZ, RZ, PT, P0 ;  /* 0x000000ffff00720c */ /* 0x000fda0003f05300 */
[----:B------:R-:W-:Y:S05]  /*0d50*/  @!P0 EXIT ;  /* 0x000000000000894d */ /* 0x000fea0003800000 */
[----:B------:R-:W0:Y:S01]  /*0d60*/  LDCU.64 UR6, c[0x0][0x380] ;  /* 0x00007000ff0677ac */ /* 0x000e220008000a00 */
[----:B------:R-:W-:-:S05]  /*0d70*/  IADD3 R4, P1, PT, RZ, -R4, RZ ;  /* 0x80000004ff047210 */ /* 0x000fca0007f3e0ff */
[----:B------:R-:W-:Y:S01]  /*0d80*/  IMAD.X R6, RZ, RZ, -0x1, P1 ;  /* 0xffffffffff067424 */ /* 0x000fe200008e06ff */
[----:B0-----:R-:W-:-:S04]  /*0d90*/  LEA R7, P0, R0, UR6, 0x2 ;  /* 0x0000000600077c11 */ /* 0x001fc8000f8010ff */
[----:B------:R-:W-:-:S09]  /*0da0*/  LEA.HI.X R0, R0, UR7, R5, 0x2, P0 ;  /* 0x0000000700007c11 */ /* 0x000fd200080f1405 */
.L_x_9:
[----:B0-----:R-:W-:Y:S02]  /*0db0*/  IMAD.MOV.U32 R2, RZ, RZ, R7 ;  /* 0x000000ffff027224 */ /* 0x001fe400078e0007 */
[----:B------:R-:W-:-:S05]  /*0dc0*/  IMAD.MOV.U32 R3, RZ, RZ, R0 ;  /* 0x000000ffff037224 */ /* 0x000fca00078e0000 */
[----:B------:R-:W2:Y:S01]  /*0dd0*/  LDG.E R0, desc[UR4][R2.64] ;  /* 0x0000000402007981 */ /* 0x000ea2000c1e1900 */
[----:B------:R-:W-:Y:S02]  /*0de0*/  IADD3 R4, P0, PT, R4, 0x1, RZ ;  /* 0x0000000104047810 */ /* 0x000fe40007f1e0ff */
[----:B------:R-:W-:-:S03]  /*0df0*/  IADD3 R7, P1, PT, R2, 0x4, RZ ;  /* 0x0000000402077810 */ /* 0x000fc60007f3e0ff */
[----:B------:R-:W-:Y:S01]  /*0e00*/  IMAD.X R6, RZ, RZ, R6, P0 ;  /* 0x000000ffff067224 */ /* 0x000fe200000e0606 */
[----:B------:R-:W-:-:S04]  /*0e10*/  ISETP.NE.U32.AND P0, PT, R4, RZ, PT ;  /* 0x000000ff0400720c */ /* 0x000fc80003f05070 */
[----:B------:R-:W-:Y:S01]  /*0e20*/  ISETP.NE.AND.EX P0, PT, R6, RZ, PT, P0 ;  /* 0x000000ff0600720c */ /* 0x000fe20003f05300 */
[----:B--2---:R-:W-:Y:S02]  /*0e30*/  IMAD.IADD R9, R0, 0x1, R9 ;  /* 0x0000000100097824 */ /* 0x004fe400078e0209 */
[----:B------:R-:W-:-:S03]  /*0e40*/  IMAD.X R0, RZ, RZ, R3, P1 ;  /* 0x000000ffff007224 */ /* 0x000fc600008e0603 */
[----:B------:R0:W-:Y:S07]  /*0e50*/  STG.E desc[UR4][R2.64], R9 ;  /* 0x0000000902007986 */ /* 0x0001ee000c101904 */
[----:B------:R-:W-:Y:S05]  /*0e60*/  @P0 BRA `(.L_x_9) ;  /* 0xfffffffc00d00947 */ /* 0x000fea000383ffff */
[----:B------:R-:W-:Y:S05]  /*0e70*/  EXIT ;  /* 0x000000000000794d */ /* 0x000fea0003800000 */
.L_x_10:
[----:B------:R-:W-:-:S00]  /*0e80*/  BRA `(.L_x_10) ;  /* 0xfffffffc00fc7947 */ /* 0x000fc0000383ffff */
[----:B------:R-:W-:-:S00]  /*0e90*/  NOP ;  /* 0x0000000000007918 */ /* 0x000fc00000000000 */
        /* <DEDUP_REMOVED lines=14> */
.L_x_11:


//--------------------- .nv.shared.reserved.0     --------------------------
	.section	.nv.shared.reserved.0,"aw",@nobits
	.weak		__nv_reservedSMEM_offset_0_alias
	.size		__nv_reservedSMEM_offset_0_alias, 0, 64
	.other		__nv_reservedSMEM_offset_0_alias,@"STO_CUDA_RESERVED_SHARED STV_DEFAULT"
__nv_reservedSMEM_offset_0_alias:
	.zero		0
	.zero		64


//--------------------- .nv.constant0._Z4sum1Pii  --------------------------
	.section	.nv.constant0._Z4sum1Pii,"a",@progbits
	.sectionflags	@""
	.align	4
.nv.constant0._Z4sum1Pii:
	.zero		908


//--------------------- SYMBOLS --------------------------

	.type		.nv.reservedSmem.offset0,@object
	.size		.nv.reservedSmem.offset0,0x4
